//
// Generated by NVIDIA NVVM Compiler
//
// Compiler Build ID: CL-36424714
// Cuda compilation tools, release 13.0, V13.0.88
// Based on NVVM 20.0.0
//

.version 9.0
.target sm_100
.address_size 64

	// .globl	_Z9main_funcPK6float2PS_j

.visible .entry _Z9main_funcPK6float2PS_j(
	.param .u64 .ptr .align 1 _Z9main_funcPK6float2PS_j_param_0,
	.param .u64 .ptr .align 1 _Z9main_funcPK6float2PS_j_param_1,
	.param .u32 _Z9main_funcPK6float2PS_j_param_2
)
{
	.reg .pred 	%p<6>;
	.reg .b32 	%r<23>;
	.reg .b32 	%f<18>;
	.reg .b64 	%rd<13>;

	ld.param.u64 	%rd2, [_Z9main_funcPK6float2PS_j_param_0];
	ld.param.u64 	%rd3, [_Z9main_funcPK6float2PS_j_param_1];
	ld.param.u32 	%r5, [_Z9main_funcPK6float2PS_j_param_2];
	mul.lo.s32 	%r1, %r5, %r5;
	mov.u32 	%r6, %ctaid.x;
	mov.u32 	%r7, %ctaid.y;
	mov.u32 	%r8, %nctaid.x;
	mad.lo.s32 	%r9, %r7, %r8, %r6;
	mov.u32 	%r10, %tid.x;
	mov.u32 	%r11, %ntid.x;
	mov.u32 	%r12, %tid.y;
	mov.u32 	%r13, %ntid.y;
	mad.lo.s32 	%r14, %r9, %r13, %r12;
	mad.lo.s32 	%r15, %r14, %r11, %r10;
	not.b32 	%r16, %r15;
	add.s32 	%r2, %r1, %r16;
	setp.lt.s32 	%p1, %r2, 0;
	@%p1 bra 	$L__BB0_4;
	cvt.u64.u32 	%rd4, %r1;
	div.u32 	%r17, %r2, %r5;
	mul.lo.s32 	%r18, %r17, %r5;
	sub.s32 	%r19, %r2, %r18;
	cvt.rn.f32.s32 	%f1, %r19;
	cvt.rn.f32.u32 	%f2, %r17;
	cvt.rn.f32.u32 	%f3, %r5;
	mul.f32 	%f4, %f3, 0f3F000000;
	sub.f32 	%f5, %f2, %f4;
	add.f32 	%f6, %f5, %f1;
	cvt.rzi.s32.f32 	%r3, %f6;
	sub.f32 	%f7, %f4, %f2;
	add.f32 	%f8, %f7, %f1;
	cvt.rzi.s32.f32 	%r4, %f8;
	mad.lo.s32 	%r20, %r19, %r5, %r17;
	cvt.s64.s32 	%rd1, %r20;
	setp.ge.u64 	%p2, %rd1, %rd4;
	@%p2 bra 	$L__BB0_4;
	or.b32  	%r21, %r3, %r4;
	setp.lt.s32 	%p3, %r21, 0;
	max.u32 	%r22, %r3, %r4;
	setp.ge.u32 	%p4, %r22, %r5;
	or.pred  	%p5, %p4, %p3;
	@%p5 bra 	$L__BB0_4;
	cvta.to.global.u64 	%rd5, %rd2;
	mul.wide.u32 	%rd6, %r3, 8;
	add.s64 	%rd7, %rd5, %rd6;
	ld.global.v2.f32 	{%f9, %f10}, [%rd7];
	mul.wide.u32 	%rd8, %r4, 8;
	add.s64 	%rd9, %rd5, %rd8;
	ld.global.v2.f32 	{%f11, %f12}, [%rd9];
	mul.f32 	%f13, %f10, %f12;
	fma.rn.f32 	%f14, %f9, %f11, %f13;
	mul.f32 	%f15, %f10, %f11;
	mul.f32 	%f16, %f9, %f12;
	sub.f32 	%f17, %f15, %f16;
	cvta.to.global.u64 	%rd10, %rd3;
	shl.b64 	%rd11, %rd1, 3;
	add.s64 	%rd12, %rd10, %rd11;
	st.global.v2.f32 	[%rd12], {%f14, %f17};
$L__BB0_4:
	ret;

}


// ===== COMPILED SASS (sm_100) =====

	.target	sm_100

	.elftype	@"ET_EXEC"


//--------------------- .note.nv.tkinfo           --------------------------
	.section	.note.nv.tkinfo,"",@"SHT_NOTE"
	.sectionflags	@"SHF_NOTE_NV_TKINFO"
	.tkinfo
        /*0018*/ 	.word	0x00000002
        /*0030*/ 	.string	""
        /*0030*/ 	.string	"ptxas"
        /*0030*/ 	.string	"Cuda compilation tools, release 13.0, V13.0.88"
        /*0030*/ 	.string	"Build cuda_13.0.r13.0/compiler.36424714_0"
        /*0030*/ 	.string	"-arch sm_100 -m 64 "



//--------------------- .note.nv.cuinfo           --------------------------
	.section	.note.nv.cuinfo,"",@"SHT_NOTE"
	.sectionflags	@"SHF_NOTE_NV_CUINFO"
        /*0018*/ 	.short	0x0002
        /*001a*/ 	.short	0x0064
        /*001c*/ 	.short	0x0082
	.zero		2


//--------------------- .nv.info                  --------------------------
	.section	.nv.info,"",@"SHT_CUDA_INFO"
	.align	4


	//----- nvinfo : EIATTR_REGCOUNT
	.align		4
        /*0000*/ 	.byte	0x04, 0x2f
        /*0002*/ 	.short	(.L_1 - .L_0)
	.align		4
.L_0:
        /*0004*/ 	.word	index@(_Z9main_funcPK6float2PS_j)
        /*0008*/ 	.word	0x0000000e


	//----- nvinfo : EIATTR_FRAME_SIZE
	.align		4
.L_1:
        /*000c*/ 	.byte	0x04, 0x11
        /*000e*/ 	.short	(.L_3 - .L_2)
	.align		4
.L_2:
        /*0010*/ 	.word	index@(_Z9main_funcPK6float2PS_j)
        /*0014*/ 	.word	0x00000000


	//----- nvinfo : EIATTR_MIN_STACK_SIZE
	.align		4
.L_3:
        /*0018*/ 	.byte	0x04, 0x12
        /*001a*/ 	.short	(.L_5 - .L_4)
	.align		4
.L_4:
        /*001c*/ 	.word	index@(_Z9main_funcPK6float2PS_j)
        /*0020*/ 	.word	0x00000000
.L_5:


//--------------------- .nv.compat                --------------------------
	.section	.nv.compat,"",@"SHT_CUDA_COMPAT_INFO"
	.align	4
        /*0000*/ 	.byte	0x02, 0x09, 0x00, 0x00, 0x02, 0x02, 0x01, 0x00, 0x02, 0x05, 0x05, 0x00, 0x03, 0x07, 0x01, 0x01
        /*0010*/ 	.byte	0x02, 0x03, 0x00, 0x00, 0x02, 0x06, 0x01, 0x00, 0x04, 0x0b, 0x08, 0x00, 0x09, 0x00, 0x00, 0x00
        /*0020*/ 	.byte	0x00, 0x00, 0x00, 0x00


//--------------------- .nv.info._Z9main_funcPK6float2PS_j --------------------------
	.section	.nv.info._Z9main_funcPK6float2PS_j,"",@"SHT_CUDA_INFO"
	.sectionflags	@""
	.align	4


	//----- nvinfo : EIATTR_CUDA_API_VERSION
	.align		4
        /*0000*/ 	.byte	0x04, 0x37
        /*0002*/ 	.short	(.L_7 - .L_6)
.L_6:
        /*0004*/ 	.word	0x00000082


	//----- nvinfo : EIATTR_KPARAM_INFO
	.align		4
.L_7:
        /*0008*/ 	.byte	0x04, 0x17
        /*000a*/ 	.short	(.L_9 - .L_8)
.L_8:
        /*000c*/ 	.word	0x00000000
        /*0010*/ 	.short	0x0002
        /*0012*/ 	.short	0x0010
        /*0014*/ 	.byte	0x00, 0xf0, 0x11, 0x00


	//----- nvinfo : EIATTR_KPARAM_INFO
	.align		4
.L_9:
        /*0018*/ 	.byte	0x04, 0x17
        /*001a*/ 	.short	(.L_11 - .L_10)
.L_10:
        /*001c*/ 	.word	0x00000000
        /*0020*/ 	.short	0x0001
        /*0022*/ 	.short	0x0008
        /*0024*/ 	.byte	0x00, 0xf5, 0x21, 0x00


	//----- nvinfo : EIATTR_KPARAM_INFO
	.align		4
.L_11:
        /*0028*/ 	.byte	0x04, 0x17
        /*002a*/ 	.short	(.L_13 - .L_12)
.L_12:
        /*002c*/ 	.word	0x00000000
        /*0030*/ 	.short	0x0000
        /*0032*/ 	.short	0x0000
        /*0034*/ 	.byte	0x00, 0xf5, 0x21, 0x00


	//----- nvinfo : EIATTR_SPARSE_MMA_MASK
	.align		4
.L_13:
        /*0038*/ 	.byte	0x03, 0x50
        /*003a*/ 	.short	0x0000


	//----- nvinfo : EIATTR_MAXREG_COUNT
	.align		4
        /*003c*/ 	.byte	0x03, 0x1b
        /*003e*/ 	.short	0x00ff


	//----- nvinfo : EIATTR_MERCURY_ISA_VERSION
	.align		4
        /*0040*/ 	.byte	0x03, 0x5f
        /*0042*/ 	.short	0x0101


	//----- nvinfo : EIATTR_VRC_CTA_INIT_COUNT
	.align		4
        /*0044*/ 	.byte	0x02, 0x4a
	.zero		1
	.zero		1


	//----- nvinfo : EIATTR_EXIT_INSTR_OFFSETS
	.align		4
        /*0048*/ 	.byte	0x04, 0x1c
        /*004a*/ 	.short	(.L_15 - .L_14)


	//   ....[0]....
.L_14:
        /*004c*/ 	.word	0x00000100


	//   ....[1]....
        /*0050*/ 	.word	0x000002f0


	//   ....[2]....
        /*0054*/ 	.word	0x00000370


	//   ....[3]....
        /*0058*/ 	.word	0x00000460


	//----- nvinfo : EIATTR_CBANK_PARAM_SIZE
	.align		4
.L_15:
        /*005c*/ 	.byte	0x03, 0x19
        /*005e*/ 	.short	0x0014


	//----- nvinfo : EIATTR_PARAM_CBANK
	.align		4
        /*0060*/ 	.byte	0x04, 0x0a
        /*0062*/ 	.short	(.L_17 - .L_16)
	.align		4
.L_16:
        /*0064*/ 	.word	index@(.nv.constant0._Z9main_funcPK6float2PS_j)
        /*0068*/ 	.short	0x0380
        /*006a*/ 	.short	0x0014


	//----- nvinfo : EIATTR_SW_WAR
	.align		4
.L_17:
        /*006c*/ 	.byte	0x04, 0x36
        /*006e*/ 	.short	(.L_19 - .L_18)
.L_18:
        /*0070*/ 	.word	0x00000008
.L_19:


//--------------------- .nv.callgraph             --------------------------
	.section	.nv.callgraph,"",@"SHT_CUDA_CALLGRAPH"
	.align	4
	.sectionentsize	8
	.align		4
        /*0000*/ 	.word	0x00000000
	.align		4
        /*0004*/ 	.word	0xffffffff
	.align		4
        /*0008*/ 	.word	0x00000000
	.align		4
        /*000c*/ 	.word	0xfffffffe
	.align		4
        /*0010*/ 	.word	0x00000000
	.align		4
        /*0014*/ 	.word	0xfffffffd
	.align		4
        /*0018*/ 	.word	0x00000000
	.align		4
        /*001c*/ 	.word	0xfffffffc


//--------------------- .text._Z9main_funcPK6float2PS_j --------------------------
	.section	.text._Z9main_funcPK6float2PS_j,"ax",@progbits
	.align	128
        .global         _Z9main_funcPK6float2PS_j
        .type           _Z9main_funcPK6float2PS_j,@function
        .size           _Z9main_funcPK6float2PS_j,(.L_x_1 - _Z9main_funcPK6float2PS_j)
        .other          _Z9main_funcPK6float2PS_j,@"STO_CUDA_ENTRY STV_DEFAULT"
_Z9main_funcPK6float2PS_j:
.text._Z9main_funcPK6float2PS_j:
[----:B------:R-:W-:Y:S01]  /*0000*/  LDC R1, c[0x0][0x37c] ;  /* 0x0000df00ff017b82 */ /* 0x000fe20000000800 */
[----:B------:R-:W0:Y:S07]  /*0010*/  S2R R0, SR_TID.Y ;  /* 0x0000000000007919 */ /* 0x000e2e0000002200 */
[----:B------:R-:W-:Y:S01]  /*0020*/  S2UR UR4, SR_CTAID.X ;  /* 0x00000000000479c3 */ /* 0x000fe20000002500 */
[----:B------:R-:W1:Y:S01]  /*0030*/  LDCU UR6, c[0x0][0x370] ;  /* 0x00006e00ff0677ac */ /* 0x000e620008000800 */
[----:B------:R-:W2:Y:S01]  /*0040*/  S2R R3, SR_TID.X ;  /* 0x0000000000037919 */ /* 0x000ea20000002100 */
[----:B------:R-:W2:Y:S05]  /*0050*/  LDCU UR7, c[0x0][0x360] ;  /* 0x00006c00ff0777ac */ /* 0x000eaa0008000800 */
[----:B------:R-:W1:Y:S01]  /*0060*/  S2UR UR5, SR_CTAID.Y ;  /* 0x00000000000579c3 */ /* 0x000e620000002600 */
[----:B------:R-:W3:Y:S07]  /*0070*/  LDCU UR8, c[0x0][0x390] ;  /* 0x00007200ff0877ac */ /* 0x000eee0008000800 */
[----:B------:R-:W0:Y:S01]  /*0080*/  LDC R5, c[0x0][0x364] ;  /* 0x0000d900ff057b82 */ /* 0x000e220000000800 */
[----:B-1----:R-:W-:-:S06]  /*0090*/  UIMAD UR4, UR5, UR6, UR4 ;  /* 0x00000006050472a4 */ /* 0x002fcc000f8e0204 */
[----:B0-----:R-:W-:Y:S01]  /*00a0*/  IMAD R0, R5, UR4, R0 ;  /* 0x0000000405007c24 */ /* 0x001fe2000f8e0200 */
[----:B---3--:R-:W-:-:S03]  /*00b0*/  UIMAD UR4, UR8, UR8, URZ ;  /* 0x00000008080472a4 */ /* 0x008fc6000f8e02ff */
[----:B--2---:R-:W-:-:S05]  /*00c0*/  IMAD R0, R0, UR7, R3 ;  /* 0x0000000700007c24 */ /* 0x004fca000f8e0203 */
[----:B------:R-:W-:-:S04]  /*00d0*/  LOP3.LUT R0, RZ, R0, RZ, 0x33, !PT ;  /* 0x00000000ff007212 */ /* 0x000fc800078e33ff */
[----:B------:R-:W-:-:S04]  /*00e0*/  IADD3 R0, PT, PT, R0, UR4, RZ ;  /* 0x0000000400007c10 */ /* 0x000fc8000fffe0ff */
[----:B------:R-:W-:-:S13]  /*00f0*/  ISETP.GE.AND P0, PT, R0, RZ, PT ;  /* 0x000000ff0000720c */ /* 0x000fda0003f06270 */
[----:B------:R-:W-:Y:S05]  /*0100*/  @!P0 EXIT ;  /* 0x000000000000894d */ /* 0x000fea0003800000 */
[----:B------:R-:W0:Y:S01]  /*0110*/  I2F.U32.RP R4, UR8 ;  /* 0x0000000800047d06 */ /* 0x000e220008209000 */
[----:B------:R-:W-:-:S07]  /*0120*/  ISETP.NE.U32.AND P2, PT, RZ, UR8, PT ;  /* 0x00000008ff007c0c */ /* 0x000fce000bf45070 */
[----:B0-----:R-:W0:Y:S02]  /*0130*/  MUFU.RCP R4, R4 ;  /* 0x0000000400047308 */ /* 0x001e240000001000 */
[----:B0-----:R-:W-:-:S06]  /*0140*/  IADD3 R2, PT, PT, R4, 0xffffffe, RZ ;  /* 0x0ffffffe04027810 */ /* 0x001fcc0007ffe0ff */
[----:B------:R0:W1:Y:S02]  /*0150*/  F2I.FTZ.U32.TRUNC.NTZ R3, R2 ;  /* 0x0000000200037305 */ /* 0x000064000021f000 */
[----:B0-----:R-:W-:Y:S02]  /*0160*/  HFMA2 R2, -RZ, RZ, 0, 0 ;  /* 0x00000000ff027431 */ /* 0x001fe400000001ff */
[----:B-1----:R-:W-:-:S04]  /*0170*/  IMAD.MOV R5, RZ, RZ, -R3 ;  /* 0x000000ffff057224 */ /* 0x002fc800078e0a03 */
[----:B------:R-:W-:-:S04]  /*0180*/  IMAD R5, R5, UR8, RZ ;  /* 0x0000000805057c24 */ /* 0x000fc8000f8e02ff */
[----:B------:R-:W-:Y:S01]  /*0190*/  IMAD.HI.U32 R3, R3, R5, R2 ;  /* 0x0000000503037227 */ /* 0x000fe200078e0002 */
[----:B------:R-:W-:-:S05]  /*01a0*/  I2FP.F32.U32 R2, UR8 ;  /* 0x0000000800027c45 */ /* 0x000fca0008201000 */
[----:B------:R-:W-:-:S04]  /*01b0*/  IMAD.HI.U32 R3, R3, R0, RZ ;  /* 0x0000000003037227 */ /* 0x000fc800078e00ff */
[----:B------:R-:W-:-:S04]  /*01c0*/  IMAD.MOV R5, RZ, RZ, -R3 ;  /* 0x000000ffff057224 */ /* 0x000fc800078e0a03 */
[----:B------:R-:W-:-:S05]  /*01d0*/  IMAD R5, R5, UR8, R0 ;  /* 0x0000000805057c24 */ /* 0x000fca000f8e0200 */
[----:B------:R-:W-:-:S13]  /*01e0*/  ISETP.GE.U32.AND P0, PT, R5, UR8, PT ;  /* 0x0000000805007c0c */ /* 0x000fda000bf06070 */
[----:B------:R-:W-:Y:S01]  /*01f0*/  @P0 IADD3 R5, PT, PT, R5, -UR8, RZ ;  /* 0x8000000805050c10 */ /* 0x000fe2000fffe0ff */
[----:B------:R-:W-:-:S03]  /*0200*/  @P0 VIADD R3, R3, 0x1 ;  /* 0x0000000103030836 */ /* 0x000fc60000000000 */
[----:B------:R-:W-:-:S13]  /*0210*/  ISETP.GE.U32.AND P1, PT, R5, UR8, PT ;  /* 0x0000000805007c0c */ /* 0x000fda000bf26070 */
[----:B------:R-:W-:Y:S02]  /*0220*/  @P1 IADD3 R3, PT, PT, R3, 0x1, RZ ;  /* 0x0000000103031810 */ /* 0x000fe40007ffe0ff */
[----:B------:R-:W-:-:S05]  /*0230*/  @!P2 LOP3.LUT R3, RZ, UR8, RZ, 0x33, !PT ;  /* 0x00000008ff03ac12 */ /* 0x000fca000f8e33ff */
[----:B------:R-:W-:-:S04]  /*0240*/  IMAD.MOV R5, RZ, RZ, -R3 ;  /* 0x000000ffff057224 */ /* 0x000fc800078e0a03 */
[----:B------:R-:W-:-:S04]  /*0250*/  IMAD R0, R5, UR8, R0 ;  /* 0x0000000805007c24 */ /* 0x000fc8000f8e0200 */
[----:B------:R-:W-:Y:S01]  /*0260*/  IMAD R8, R0, UR8, R3 ;  /* 0x0000000800087c24 */ /* 0x000fe2000f8e0203 */
[----:B------:R-:W-:Y:S02]  /*0270*/  I2FP.F32.U32 R3, R3 ;  /* 0x0000000300037245 */ /* 0x000fe40000201000 */
[----:B------:R-:W-:Y:S02]  /*0280*/  I2FP.F32.S32 R0, R0 ;  /* 0x0000000000007245 */ /* 0x000fe40000201400 */
[----:B------:R-:W-:Y:S01]  /*0290*/  ISETP.GE.U32.AND P0, PT, R8, UR4, PT ;  /* 0x0000000408007c0c */ /* 0x000fe2000bf06070 */
[C-C-:B------:R-:W-:Y:S01]  /*02a0*/  FFMA R5, R2.reuse, -0.5, R3.reuse ;  /* 0xbf00000002057823 */ /* 0x140fe20000000003 */
[----:B------:R-:W-:Y:S01]  /*02b0*/  SHF.R.S32.HI R11, RZ, 0x1f, R8 ;  /* 0x0000001fff0b7819 */ /* 0x000fe20000011408 */
[----:B------:R-:W-:Y:S02]  /*02c0*/  FFMA R7, R2, 0.5, -R3 ;  /* 0x3f00000002077823 */ /* 0x000fe40000000803 */
[----:B------:R-:W-:Y:S01]  /*02d0*/  FADD R5, R0, R5 ;  /* 0x0000000500057221 */ /* 0x000fe20000000000 */
[----:B------:R-:W-:-:S13]  /*02e0*/  ISETP.GE.U32.AND.EX P0, PT, R11, RZ, PT, P0 ;  /* 0x000000ff0b00720c */ /* 0x000fda0003f06100 */
[----:B------:R-:W-:Y:S05]  /*02f0*/  @P0 EXIT ;  /* 0x000000000000094d */ /* 0x000fea0003800000 */
[----:B------:R-:W-:Y:S01]  /*0300*/  FADD R7, R0, R7 ;  /* 0x0000000700077221 */ /* 0x000fe20000000000 */
[----:B------:R-:W-:Y:S08]  /*0310*/  F2I.TRUNC.NTZ R3, R5 ;  /* 0x0000000500037305 */ /* 0x000ff0000020f100 */
[----:B------:R-:W0:Y:S02]  /*0320*/  F2I.TRUNC.NTZ R0, R7 ;  /* 0x0000000700007305 */ /* 0x000e24000020f100 */
[----:B0-----:R-:W-:-:S02]  /*0330*/  LOP3.LUT R2, R3, R0, RZ, 0xfc, !PT ;  /* 0x0000000003027212 */ /* 0x001fc400078efcff */
[----:B------:R-:W-:Y:S02]  /*0340*/  VIMNMX.U32 R4, PT, PT, R3, R0, !PT ;  /* 0x0000000003047248 */ /* 0x000fe40007fe0000 */
[----:B------:R-:W-:-:S04]  /*0350*/  ISETP.GE.AND P0, PT, R2, RZ, PT ;  /* 0x000000ff0200720c */ /* 0x000fc80003f06270 */
[----:B------:R-:W-:-:S13]  /*0360*/  ISETP.GE.U32.OR P0, PT, R4, UR8, !P0 ;  /* 0x0000000804007c0c */ /* 0x000fda000c706470 */
[----:B------:R-:W-:Y:S05]  /*0370*/  @P0 EXIT ;  /* 0x000000000000094d */ /* 0x000fea0003800000 */
[----:B------:R-:W0:Y:S01]  /*0380*/  LDC.64 R4, c[0x0][0x380] ;  /* 0x0000e000ff047b82 */ /* 0x000e220000000a00 */
[----:B------:R-:W1:Y:S01]  /*0390*/  LDCU.64 UR4, c[0x0][0x358] ;  /* 0x00006b00ff0477ac */ /* 0x000e620008000a00 */
[----:B------:R-:W2:Y:S01]  /*03a0*/  LDCU.64 UR6, c[0x0][0x388] ;  /* 0x00007100ff0677ac */ /* 0x000ea20008000a00 */
[----:B0-----:R-:W-:-:S04]  /*03b0*/  IMAD.WIDE.U32 R2, R3, 0x8, R4 ;  /* 0x0000000803027825 */ /* 0x001fc800078e0004 */
[----:B------:R-:W-:Y:S02]  /*03c0*/  IMAD.WIDE.U32 R4, R0, 0x8, R4 ;  /* 0x0000000800047825 */ /* 0x000fe400078e0004 */
[----:B-1----:R-:W3:Y:S04]  /*03d0*/  LDG.E.64 R2, desc[UR4][R2.64] ;  /* 0x0000000402027981 */ /* 0x002ee8000c1e1b00 */
[----:B------:R-:W3:Y:S01]  /*03e0*/  LDG.E.64 R4, desc[UR4][R4.64] ;  /* 0x0000000404047981 */ /* 0x000ee2000c1e1b00 */
[----:B--2---:R-:W-:-:S04]  /*03f0*/  LEA R6, P0, R8, UR6, 0x3 ;  /* 0x0000000608067c11 */ /* 0x004fc8000f8018ff */
[----:B------:R-:W-:Y:S01]  /*0400*/  LEA.HI.X R7, R8, UR7, R11, 0x3, P0 ;  /* 0x0000000708077c11 */ /* 0x000fe200080f1c0b */
[-C--:B---3--:R-:W-:Y:S01]  /*0410*/  FMUL R9, R3, R5.reuse ;  /* 0x0000000503097220 */ /* 0x088fe20000400000 */
[----:B------:R-:W-:-:S03]  /*0420*/  FMUL R0, R2, R5 ;  /* 0x0000000502007220 */ /* 0x000fc60000400000 */
[-C--:B------:R-:W-:Y:S01]  /*0430*/  FFMA R8, R2, R4.reuse, R9 ;  /* 0x0000000402087223 */ /* 0x080fe20000000009 */
[----:B------:R-:W-:-:S05]  /*0440*/  FFMA R9, R3, R4, -R0 ;  /* 0x0000000403097223 */ /* 0x000fca0000000800 */
[----:B------:R-:W-:Y:S01]  /*0450*/  STG.E.64 desc[UR4][R6.64], R8 ;  /* 0x0000000806007986 */ /* 0x000fe2000c101b04 */
[----:B------:R-:W-:Y:S05]  /*0460*/  EXIT ;  /* 0x000000000000794d */ /* 0x000fea0003800000 */
.L_x_0:
[----:B------:R-:W-:-:S00]  /*0470*/  BRA `(.L_x_0) ;  /* 0xfffffffc00fc7947 */ /* 0x000fc0000383ffff */
[----:B------:R-:W-:-:S00]  /*0480*/  NOP ;  /* 0x0000000000007918 */ /* 0x000fc00000000000 */
[----:B------:R-:W-:-:S00]  /*0490*/  NOP ;  /* 0x0000000000007918 */ /* 0x000fc00000000000 */
[----:B------:R-:W-:-:S00]  /*04a0*/  NOP ;  /* 0x0000000000007918 */ /* 0x000fc00000000000 */
[----:B------:R-:W-:-:S00]  /*04b0*/  NOP ;  /* 0x0000000000007918 */ /* 0x000fc00000000000 */
[----:B------:R-:W-:-:S00]  /*04c0*/  NOP ;  /* 0x0000000000007918 */ /* 0x000fc00000000000 */
[----:B------:R-:W-:-:S00]  /*04d0*/  NOP ;  /* 0x0000000000007918 */ /* 0x000fc00000000000 */
[----:B------:R-:W-:-:S00]  /*04e0*/  NOP ;  /* 0x0000000000007918 */ /* 0x000fc00000000000 */
[----:B------:R-:W-:-:S00]  /*04f0*/  NOP ;  /* 0x0000000000007918 */ /* 0x000fc00000000000 */
.L_x_1:


//--------------------- .nv.shared.reserved.0     --------------------------
	.section	.nv.shared.reserved.0,"aw",@nobits
	.weak		__nv_reservedSMEM_offset_0_alias
	.size		__nv_reservedSMEM_offset_0_alias, 0, 64
	.other		__nv_reservedSMEM_offset_0_alias,@"STO_CUDA_RESERVED_SHARED STV_DEFAULT"
__nv_reservedSMEM_offset_0_alias:
	.zero		0
	.zero		64


//--------------------- .nv.constant0._Z9main_funcPK6float2PS_j --------------------------
	.section	.nv.constant0._Z9main_funcPK6float2PS_j,"a",@progbits
	.sectionflags	@""
	.align	4
.nv.constant0._Z9main_funcPK6float2PS_j:
	.zero		916


//--------------------- SYMBOLS --------------------------

	.type		.nv.reservedSmem.offset0,@object
	.size		.nv.reservedSmem.offset0,0x4
